	.headerflags	@"EF_CUDA_TEXMODE_UNIFIED EF_CUDA_64BIT_ADDRESS EF_CUDA_ACCELERATORS EF_CUDA_SM90 EF_CUDA_VIRTUAL_SM(EF_CUDA_SM90)"
	.elftype	@"ET_EXEC"


//--------------------- .nv.info                  --------------------------
	.section	.nv.info,"",@"SHT_CUDA_INFO"
	.align	4


	//----- nvinfo : EIATTR_REGCOUNT
	.align		4
        /*0000*/ 	.byte	0x04, 0x2f
        /*0002*/ 	.short	(.L_1 - .L_0)
	.align		4
.L_0:
        /*0004*/ 	.word	index@(triton_poi_fused__unsafe_index_add_mul_sub_21)
        /*0008*/ 	.word	0x0000001e


	//----- nvinfo : EIATTR_MIN_STACK_SIZE
	.align		4
.L_1:
        /*000c*/ 	.byte	0x04, 0x12
        /*000e*/ 	.short	(.L_3 - .L_2)
	.align		4
.L_2:
        /*0010*/ 	.word	index@(triton_poi_fused__unsafe_index_add_mul_sub_21)
        /*0014*/ 	.word	0x00000000


	//----- nvinfo : EIATTR_FRAME_SIZE
	.align		4
.L_3:
        /*0018*/ 	.byte	0x04, 0x11
        /*001a*/ 	.short	(.L_5 - .L_4)
	.align		4
.L_4:
        /*001c*/ 	.word	index@(triton_poi_fused__unsafe_index_add_mul_sub_21)
        /*0020*/ 	.word	0x00000000


	//----- nvinfo : EIATTR_MIN_STACK_SIZE
	.align		4
.L_5:
        /*0024*/ 	.byte	0x04, 0x12
        /*0026*/ 	.short	(.L_7 - .L_6)
	.align		4
.L_6:
        /*0028*/ 	.word	index@(triton_poi_fused__unsafe_index_add_mul_sub_21)
        /*002c*/ 	.word	0x00000000
.L_7:


//--------------------- .nv.info.triton_poi_fused__unsafe_index_add_mul_sub_21 --------------------------
	.section	.nv.info.triton_poi_fused__unsafe_index_add_mul_sub_21,"",@"SHT_CUDA_INFO"
	.sectionflags	@""
	.align	4


	//----- nvinfo : EIATTR_CUDA_API_VERSION
	.align		4
        /*0000*/ 	.byte	0x04, 0x37
        /*0002*/ 	.short	(.L_9 - .L_8)
.L_8:
        /*0004*/ 	.word	0x0000007c


	//----- nvinfo : EIATTR_KPARAM_INFO
	.align		4
.L_9:
        /*0008*/ 	.byte	0x04, 0x17
        /*000a*/ 	.short	(.L_11 - .L_10)
.L_10:
        /*000c*/ 	.word	0x00000000
        /*0010*/ 	.short	0x0008
        /*0012*/ 	.short	0x0040
        /*0014*/ 	.byte	0x00, 0xf0, 0x11, 0x00


	//----- nvinfo : EIATTR_KPARAM_INFO
	.align		4
.L_11:
        /*0018*/ 	.byte	0x04, 0x17
        /*001a*/ 	.short	(.L_13 - .L_12)
.L_12:
        /*001c*/ 	.word	0x00000000
        /*0020*/ 	.short	0x0007
        /*0022*/ 	.short	0x0038
        /*0024*/ 	.byte	0x00, 0xf4, 0x21, 0x00


	//----- nvinfo : EIATTR_KPARAM_INFO
	.align		4
.L_13:
        /*0028*/ 	.byte	0x04, 0x17
        /*002a*/ 	.short	(.L_15 - .L_14)
.L_14:
        /*002c*/ 	.word	0x00000000
        /*0030*/ 	.short	0x0006
        /*0032*/ 	.short	0x0030
        /*0034*/ 	.byte	0x00, 0xf4, 0x21, 0x00


	//----- nvinfo : EIATTR_KPARAM_INFO
	.align		4
.L_15:
        /*0038*/ 	.byte	0x04, 0x17
        /*003a*/ 	.short	(.L_17 - .L_16)
.L_16:
        /*003c*/ 	.word	0x00000000
        /*0040*/ 	.short	0x0005
        /*0042*/ 	.short	0x0028
        /*0044*/ 	.byte	0x00, 0xf4, 0x21, 0x00


	//----- nvinfo : EIATTR_KPARAM_INFO
	.align		4
.L_17:
        /*0048*/ 	.byte	0x04, 0x17
        /*004a*/ 	.short	(.L_19 - .L_18)
.L_18:
        /*004c*/ 	.word	0x00000000
        /*0050*/ 	.short	0x0004
        /*0052*/ 	.short	0x0020
        /*0054*/ 	.byte	0x00, 0xf4, 0x21, 0x00


	//----- nvinfo : EIATTR_KPARAM_INFO
	.align		4
.L_19:
        /*0058*/ 	.byte	0x04, 0x17
        /*005a*/ 	.short	(.L_21 - .L_20)
.L_20:
        /*005c*/ 	.word	0x00000000
        /*0060*/ 	.short	0x0003
        /*0062*/ 	.short	0x0018
        /*0064*/ 	.byte	0x00, 0xf4, 0x21, 0x00


	//----- nvinfo : EIATTR_KPARAM_INFO
	.align		4
.L_21:
        /*0068*/ 	.byte	0x04, 0x17
        /*006a*/ 	.short	(.L_23 - .L_22)
.L_22:
        /*006c*/ 	.word	0x00000000
        /*0070*/ 	.short	0x0002
        /*0072*/ 	.short	0x0010
        /*0074*/ 	.byte	0x00, 0xf4, 0x21, 0x00


	//----- nvinfo : EIATTR_KPARAM_INFO
	.align		4
.L_23:
        /*0078*/ 	.byte	0x04, 0x17
        /*007a*/ 	.short	(.L_25 - .L_24)
.L_24:
        /*007c*/ 	.word	0x00000000
        /*0080*/ 	.short	0x0001
        /*0082*/ 	.short	0x0008
        /*0084*/ 	.byte	0x00, 0xf4, 0x21, 0x00


	//----- nvinfo : EIATTR_KPARAM_INFO
	.align		4
.L_25:
        /*0088*/ 	.byte	0x04, 0x17
        /*008a*/ 	.short	(.L_27 - .L_26)
.L_26:
        /*008c*/ 	.word	0x00000000
        /*0090*/ 	.short	0x0000
        /*0092*/ 	.short	0x0000
        /*0094*/ 	.byte	0x00, 0xf4, 0x21, 0x00


	//----- nvinfo : EIATTR_SPARSE_MMA_MASK
	.align		4
.L_27:
        /*0098*/ 	.byte	0x03, 0x50
        /*009a*/ 	.short	0x0000


	//----- nvinfo : EIATTR_MAXREG_COUNT
	.align		4
        /*009c*/ 	.byte	0x03, 0x1b
        /*009e*/ 	.short	0x00ff


	//----- nvinfo : EIATTR_EXIT_INSTR_OFFSETS
	.align		4
        /*00a0*/ 	.byte	0x04, 0x1c
        /*00a2*/ 	.short	(.L_29 - .L_28)


	//   ....[0]....
.L_28:
        /*00a4*/ 	.word	0x000007a0


	//----- nvinfo : EIATTR_REQNTID
	.align		4
.L_29:
        /*00a8*/ 	.byte	0x04, 0x10
        /*00aa*/ 	.short	(.L_31 - .L_30)
.L_30:
        /*00ac*/ 	.word	0x00000080
        /*00b0*/ 	.word	0x00000001
        /*00b4*/ 	.word	0x00000001


	//----- nvinfo : EIATTR_CBANK_PARAM_SIZE
	.align		4
.L_31:
        /*00b8*/ 	.byte	0x03, 0x19
        /*00ba*/ 	.short	0x0044


	//----- nvinfo : EIATTR_PARAM_CBANK
	.align		4
        /*00bc*/ 	.byte	0x04, 0x0a
        /*00be*/ 	.short	(.L_33 - .L_32)
	.align		4
.L_32:
        /*00c0*/ 	.word	index@(.nv.constant0.triton_poi_fused__unsafe_index_add_mul_sub_21)
        /*00c4*/ 	.short	0x0210
        /*00c6*/ 	.short	0x0044


	//----- nvinfo : EIATTR_SW_WAR
	.align		4
.L_33:
        /*00c8*/ 	.byte	0x04, 0x36
        /*00ca*/ 	.short	(.L_35 - .L_34)
.L_34:
        /*00cc*/ 	.word	0x00000008
.L_35:


//--------------------- .nv.callgraph             --------------------------
	.section	.nv.callgraph,"",@"SHT_CUDA_CALLGRAPH"
	.align	4
	.sectionentsize	8
	.align		4
        /*0000*/ 	.word	0x00000000
	.align		4
        /*0004*/ 	.word	0xffffffff
	.align		4
        /*0008*/ 	.word	0x00000000
	.align		4
        /*000c*/ 	.word	0xfffffffe
	.align		4
        /*0010*/ 	.word	0x00000000
	.align		4
        /*0014*/ 	.word	0xfffffffd
	.align		4
        /*0018*/ 	.word	0x00000000
	.align		4
        /*001c*/ 	.word	0xfffffffc


//--------------------- .text.triton_poi_fused__unsafe_index_add_mul_sub_21 --------------------------
	.section	.text.triton_poi_fused__unsafe_index_add_mul_sub_21,"ax",@progbits
	.align	128
        .global         triton_poi_fused__unsafe_index_add_mul_sub_21
        .type           triton_poi_fused__unsafe_index_add_mul_sub_21,@function
        .size           triton_poi_fused__unsafe_index_add_mul_sub_21,(.L_x_1 - triton_poi_fused__unsafe_index_add_mul_sub_21)
        .other          triton_poi_fused__unsafe_index_add_mul_sub_21,@"STO_CUDA_ENTRY STV_DEFAULT"
triton_poi_fused__unsafe_index_add_mul_sub_21:
.text.triton_poi_fused__unsafe_index_add_mul_sub_21:
[----:B------:R-:W-:Y:S01]  /*0000*/  LDC R1, c[0x0][0x28] ;  /* 0x00000a00ff017b82 */ /* 0x000fe20000000800 */
[----:B------:R-:W1:Y:S07]  /*0010*/  S2R R2, SR_TID.X ;  /* 0x0000000000027919 */ /* 0x000e6e0000002100 */
[----:B------:R-:W2:Y:S01]  /*0020*/  LDC.64 R16, c[0x0][0x218] ;  /* 0x00008600ff107b82 */ /* 0x000ea20000000a00 */
[----:B------:R-:W-:Y:S01]  /*0030*/  ULDC.64 UR4, c[0x0][0x208] ;  /* 0x0000820000047ab9 */ /* 0x000fe20000000a00 */
[----:B------:R-:W-:Y:S01]  /*0040*/  ULDC.64 UR6, c[0x0][0x228] ;  /* 0x00008a0000067ab9 */ /* 0x000fe20000000a00 */
[----:B------:R-:W3:Y:S05]  /*0050*/  S2R R0, SR_CTAID.X ;  /* 0x0000000000007919 */ /* 0x000eea0000002500 */
[----:B------:R-:W4:Y:S01]  /*0060*/  LDC.64 R12, c[0x0][0x220] ;  /* 0x00008800ff0c7b82 */ /* 0x000f220000000a00 */
[----:B-1----:R-:W-:-:S05]  /*0070*/  IMAD.SHL.U32 R2, R2, 0x2, RZ ;  /* 0x0000000202027824 */ /* 0x002fca00078e00ff */
[----:B------:R-:W-:-:S05]  /*0080*/  LOP3.LUT R3, R2, 0xfe, RZ, 0xc0, !PT ;  /* 0x000000fe02037812 */ /* 0x000fca00078ec0ff */
[----:B---3--:R-:W-:-:S05]  /*0090*/  IMAD R4, R0, 0x100, R3 ;  /* 0x0000010000047824 */ /* 0x008fca00078e0203 */
[----:B------:R-:W-:-:S04]  /*00a0*/  SHF.R.S32.HI R3, RZ, 0x1f, R4 ;  /* 0x0000001fff037819 */ /* 0x000fc80000011404 */
[----:B------:R-:W-:-:S04]  /*00b0*/  LEA.HI R6, R3, R4, RZ, 0x6 ;  /* 0x0000000403067211 */ /* 0x000fc800078f30ff */
[----:B------:R-:W-:Y:S02]  /*00c0*/  SHF.R.S32.HI R5, RZ, 0x6, R6 ;  /* 0x00000006ff057819 */ /* 0x000fe40000011406 */
[----:B------:R-:W-:Y:S02]  /*00d0*/  LOP3.LUT R7, R6, 0xffffffc0, RZ, 0xc0, !PT ;  /* 0xffffffc006077812 */ /* 0x000fe400078ec0ff */
[----:B------:R-:W-:-:S04]  /*00e0*/  LEA.HI R2, R5, R5, RZ, 0x6 ;  /* 0x0000000505027211 */ /* 0x000fc800078f30ff */
[----:B------:R-:W-:Y:S02]  /*00f0*/  LOP3.LUT R8, R2, 0xffffffc0, RZ, 0xc0, !PT ;  /* 0xffffffc002087812 */ /* 0x000fe400078ec0ff */
[----:B------:R-:W1:Y:S03]  /*0100*/  LDC.64 R2, c[0x0][0x240] ;  /* 0x00009000ff027b82 */ /* 0x000e660000000a00 */
[----:B------:R-:W-:-:S04]  /*0110*/  IMAD.IADD R5, R5, 0x1, -R8 ;  /* 0x0000000105057824 */ /* 0x000fc800078e0a08 */
[----:B--2---:R-:W-:Y:S01]  /*0120*/  IMAD.WIDE R16, R5, 0x8, R16 ;  /* 0x0000000805107825 */ /* 0x004fe200078e0210 */
[----:B------:R-:W2:Y:S05]  /*0130*/  LDC.64 R8, c[0x0][0x230] ;  /* 0x00008c00ff087b82 */ /* 0x000eaa0000000a00 */
[----:B------:R-:W3:Y:S01]  /*0140*/  LDG.E.EL.64 R16, desc[UR4][R16.64] ;  /* 0x0000000410107981 */ /* 0x000ee2000c2e1b00 */
[----:B------:R-:W-:-:S04]  /*0150*/  IMAD.IADD R6, R4, 0x1, -R7 ;  /* 0x0000000104067824 */ /* 0x000fc800078e0a07 */
[----:B----4-:R-:W-:-:S04]  /*0160*/  IMAD.WIDE R12, R6, 0x8, R12 ;  /* 0x00000008060c7825 */ /* 0x010fc800078e020c */
[----:B-1----:R-:W-:Y:S02]  /*0170*/  IMAD.WIDE R2, R5, 0x8, R2 ;  /* 0x0000000805027825 */ /* 0x002fe400078e0202 */
[----:B------:R-:W4:Y:S04]  /*0180*/  LDG.E.EL.128 R12, desc[UR4][R12.64] ;  /* 0x000000040c0c7981 */ /* 0x000f28000c2e1d00 */
[----:B------:R-:W5:Y:S01]  /*0190*/  LDG.E.EL.64 R2, desc[UR4][R2.64] ;  /* 0x0000000402027981 */ /* 0x000f62000c2e1b00 */
[----:B--2---:R-:W-:-:S06]  /*01a0*/  IMAD.WIDE R8, R6, 0x8, R8 ;  /* 0x0000000806087825 */ /* 0x004fcc00078e0208 */
[----:B------:R-:W2:Y:S01]  /*01b0*/  LDG.E.EL.128 R8, desc[UR4][R8.64] ;  /* 0x0000000408087981 */ /* 0x000ea2000c2e1d00 */
[----:B------:R-:W-:Y:S02]  /*01c0*/  SHF.R.S32.HI R0, RZ, 0x17, R0 ;  /* 0x00000017ff007819 */ /* 0x000fe40000011400 */
[----:B---3--:R-:W-:-:S04]  /*01d0*/  SHF.R.U32.HI R7, RZ, 0x1a, R17 ;  /* 0x0000001aff077819 */ /* 0x008fc80000011611 */
[----:B------:R-:W-:-:S04]  /*01e0*/  LOP3.LUT R7, R7, 0x20, RZ, 0xc0, !PT ;  /* 0x0000002007077812 */ /* 0x000fc800078ec0ff */
[----:B------:R-:W-:Y:S02]  /*01f0*/  IADD3 R16, P0, R16, R7, RZ ;  /* 0x0000000710107210 */ /* 0x000fe40007f1e0ff */
[----:B----4-:R-:W-:-:S03]  /*0200*/  SHF.R.U32.HI R18, RZ, 0x18, R13 ;  /* 0x00000018ff127819 */ /* 0x010fc6000001160d */
[----:B------:R-:W-:Y:S01]  /*0210*/  IMAD.X R17, RZ, RZ, R17, P0 ;  /* 0x000000ffff117224 */ /* 0x000fe200000e0611 */
[----:B------:R-:W-:Y:S02]  /*0220*/  LEA R21, P0, R12, UR6, 0x2 ;  /* 0x000000060c157c11 */ /* 0x000fe4000f8010ff */
[----:B------:R-:W-:Y:S02]  /*0230*/  LOP3.LUT R18, R18, 0x80, RZ, 0xc0, !PT ;  /* 0x0000008012127812 */ /* 0x000fe400078ec0ff */
[----:B-----5:R-:W-:Y:S02]  /*0240*/  SHF.R.U32.HI R19, RZ, 0x1a, R3 ;  /* 0x0000001aff137819 */ /* 0x020fe40000011603 */
[----:B------:R-:W-:Y:S02]  /*0250*/  LEA.HI.X R13, R12, UR7, R13, 0x2, P0 ;  /* 0x000000070c0d7c11 */ /* 0x000fe400080f140d */
[----:B------:R-:W-:Y:S02]  /*0260*/  SHF.R.U32.HI R12, RZ, 0x18, R15 ;  /* 0x00000018ff0c7819 */ /* 0x000fe4000001160f */
[----:B------:R-:W-:-:S02]  /*0270*/  LOP3.LUT R19, R19, 0x20, RZ, 0xc0, !PT ;  /* 0x0000002013137812 */ /* 0x000fc400078ec0ff */
[----:B------:R-:W-:Y:S02]  /*0280*/  LEA R7, P1, R14, UR6, 0x2 ;  /* 0x000000060e077c11 */ /* 0x000fe4000f8210ff */
[----:B------:R-:W-:Y:S02]  /*0290*/  LOP3.LUT R12, R12, 0x80, RZ, 0xc0, !PT ;  /* 0x000000800c0c7812 */ /* 0x000fe400078ec0ff */
[----:B------:R-:W-:Y:S02]  /*02a0*/  IADD3 R18, P0, R18, R21, RZ ;  /* 0x0000001512127210 */ /* 0x000fe40007f1e0ff */
[----:B------:R-:W-:Y:S02]  /*02b0*/  IADD3 R2, P2, R2, R19, RZ ;  /* 0x0000001302027210 */ /* 0x000fe40007f5e0ff */
[----:B------:R-:W-:Y:S02]  /*02c0*/  LEA.HI.X R15, R14, UR7, R15, 0x2, P1 ;  /* 0x000000070e0f7c11 */ /* 0x000fe400088f140f */
[----:B------:R-:W-:Y:S01]  /*02d0*/  SGXT R19, R0, 0x1 ;  /* 0x000000010013781a */ /* 0x000fe20000000200 */
[----:B------:R-:W-:Y:S01]  /*02e0*/  IMAD.X R3, RZ, RZ, R3, P2 ;  /* 0x000000ffff037224 */ /* 0x000fe200010e0603 */
[----:B------:R-:W-:Y:S01]  /*02f0*/  IADD3 R12, P1, R12, R7, RZ ;  /* 0x000000070c0c7210 */ /* 0x000fe20007f3e0ff */
[----:B------:R-:W-:Y:S01]  /*0300*/  IMAD.X R7, RZ, RZ, R13, P0 ;  /* 0x000000ffff077224 */ /* 0x000fe200000e060d */
[C---:B------:R-:W-:Y:S01]  /*0310*/  SHF.L.U64.HI R0, R16.reuse, 0x7, R17 ;  /* 0x0000000710007819 */ /* 0x040fe20000010211 */
[----:B------:R-:W-:Y:S01]  /*0320*/  IMAD.SHL.U32 R16, R16, 0x80, RZ ;  /* 0x0000008010107824 */ /* 0x000fe200078e00ff */
[----:B------:R-:W-:Y:S01]  /*0330*/  LEA.HI R19, R19, R4, RZ, 0xc ;  /* 0x0000000413137211 */ /* 0x000fe200078f60ff */
[C---:B------:R-:W-:Y:S01]  /*0340*/  IMAD.SHL.U32 R13, R2.reuse, 0x80, RZ ;  /* 0x00000080020d7824 */ /* 0x040fe200078e00ff */
[----:B------:R-:W-:Y:S01]  /*0350*/  SHF.L.U64.HI R22, R2, 0x7, R3 ;  /* 0x0000000702167819 */ /* 0x000fe20000010203 */
[----:B------:R-:W-:Y:S01]  /*0360*/  IMAD.X R15, RZ, RZ, R15, P1 ;  /* 0x000000ffff0f7224 */ /* 0x000fe200008e060f */
[----:B------:R-:W-:-:S02]  /*0370*/  IADD3 R24, P0, R16, R18, RZ ;  /* 0x0000001210187210 */ /* 0x000fc40007f1e0ff */
[----:B------:R-:W-:Y:S02]  /*0380*/  IADD3 R18, P2, R13, R18, RZ ;  /* 0x000000120d127210 */ /* 0x000fe40007f5e0ff */
[----:B------:R-:W-:Y:S02]  /*0390*/  SHF.R.S32.HI R23, RZ, 0xc, R19 ;  /* 0x0000000cff177819 */ /* 0x000fe40000011413 */
[----:B------:R-:W-:Y:S01]  /*03a0*/  IADD3 R20, P1, R12, R16, RZ ;  /* 0x000000100c147210 */ /* 0x000fe20007f3e0ff */
[----:B------:R-:W-:Y:S01]  /*03b0*/  IMAD.X R19, R22, 0x1, R7, P2 ;  /* 0x0000000116137824 */ /* 0x000fe200010e0607 */
[----:B--2---:R-:W-:Y:S01]  /*03c0*/  SHF.R.U32.HI R26, RZ, 0x18, R9 ;  /* 0x00000018ff1a7819 */ /* 0x004fe20000011609 */
[----:B------:R-:W-:Y:S01]  /*03d0*/  IMAD.SHL.U32 R23, R23, 0x400, RZ ;  /* 0x0000040017177824 */ /* 0x000fe200078e00ff */
[----:B------:R-:W-:Y:S01]  /*03e0*/  SHF.R.U32.HI R14, RZ, 0x18, R11 ;  /* 0x00000018ff0e7819 */ /* 0x000fe2000001160b */
[----:B------:R-:W-:Y:S01]  /*03f0*/  IMAD.X R21, R15, 0x1, R0, P1 ;  /* 0x000000010f157824 */ /* 0x000fe200008e0600 */
[----:B------:R-:W-:Y:S01]  /*0400*/  IADD3.X R25, R0, R7, RZ, P0, !PT ;  /* 0x0000000700197210 */ /* 0x000fe200007fe4ff */
[----:B------:R-:W-:Y:S01]  /*0410*/  IMAD.WIDE R18, R23, 0x4, R18 ;  /* 0x0000000417127825 */ /* 0x000fe200078e0212 */
[----:B------:R-:W-:-:S03]  /*0420*/  LEA R17, P1, R10, UR6, 0x2 ;  /* 0x000000060a117c11 */ /* 0x000fc6000f8210ff */
[C---:B------:R-:W-:Y:S01]  /*0430*/  IMAD.WIDE R20, R23.reuse, 0x4, R20 ;  /* 0x0000000417147825 */ /* 0x040fe200078e0214 */
[----:B------:R1:W2:Y:S01]  /*0440*/  LDG.E.EL R3, desc[UR4][R18.64] ;  /* 0x0000000412037981 */ /* 0x0002a2000c2e1900 */
[----:B------:R-:W-:Y:S02]  /*0450*/  LEA R27, P0, R8, UR6, 0x2 ;  /* 0x00000006081b7c11 */ /* 0x000fe4000f8010ff */
[----:B------:R-:W-:Y:S01]  /*0460*/  LOP3.LUT R26, R26, 0x80, RZ, 0xc0, !PT ;  /* 0x000000801a1a7812 */ /* 0x000fe200078ec0ff */
[----:B------:R3:W4:Y:S01]  /*0470*/  LDG.E.EL R2, desc[UR4][R20.64] ;  /* 0x0000000414027981 */ /* 0x000722000c2e1900 */
[----:B------:R-:W-:Y:S01]  /*0480*/  LOP3.LUT R14, R14, 0x80, RZ, 0xc0, !PT ;  /* 0x000000800e0e7812 */ /* 0x000fe200078ec0ff */
[----:B------:R-:W-:Y:S01]  /*0490*/  IMAD.WIDE R24, R23, 0x4, R24 ;  /* 0x0000000417187825 */ /* 0x000fe200078e0218 */
[----:B------:R-:W-:Y:S01]  /*04a0*/  LEA.HI.X R11, R10, UR7, R11, 0x2, P1 ;  /* 0x000000070a0b7c11 */ /* 0x000fe200088f140b */
[----:B-1----:R-:W1:Y:S01]  /*04b0*/  LDC.64 R18, c[0x0][0x238] ;  /* 0x00008e00ff127b82 */ /* 0x002e620000000a00 */
[----:B------:R-:W-:-:S02]  /*04c0*/  LEA.HI.X R9, R8, UR7, R9, 0x2, P0 ;  /* 0x0000000708097c11 */ /* 0x000fc400080f1409 */
[----:B------:R-:W5:Y:S01]  /*04d0*/  LDG.E.EL R7, desc[UR4][R24.64] ;  /* 0x0000000418077981 */ /* 0x000f62000c2e1900 */
[----:B------:R-:W-:Y:S02]  /*04e0*/  IADD3 R10, P4, R26, R27, RZ ;  /* 0x0000001b1a0a7210 */ /* 0x000fe40007f9e0ff */
[----:B---3--:R-:W-:Y:S02]  /*04f0*/  IADD3 R20, P5, R13, R12, RZ ;  /* 0x0000000c0d147210 */ /* 0x008fe40007fbe0ff */
[----:B------:R-:W-:Y:S02]  /*0500*/  IADD3 R8, P3, R14, R17, RZ ;  /* 0x000000110e087210 */ /* 0x000fe40007f7e0ff */
[----:B------:R-:W-:Y:S01]  /*0510*/  IADD3 R14, P2, R10, R16, RZ ;  /* 0x000000100a0e7210 */ /* 0x000fe20007f5e0ff */
[----:B------:R-:W-:Y:S01]  /*0520*/  IMAD.X R21, R22, 0x1, R15, P5 ;  /* 0x0000000116157824 */ /* 0x000fe200028e060f */
[----:B------:R-:W-:Y:S02]  /*0530*/  IADD3 R12, P1, R13, R10, RZ ;  /* 0x0000000a0d0c7210 */ /* 0x000fe40007f3e0ff */
[----:B------:R-:W-:-:S02]  /*0540*/  IADD3 R10, P0, R8, R16, RZ ;  /* 0x00000010080a7210 */ /* 0x000fc40007f1e0ff */
[----:B------:R-:W-:Y:S01]  /*0550*/  IADD3 R8, P5, R13, R8, RZ ;  /* 0x000000080d087210 */ /* 0x000fe20007fbe0ff */
[----:B------:R-:W3:Y:S01]  /*0560*/  LDC.64 R16, c[0x0][0x248] ;  /* 0x00009200ff107b82 */ /* 0x000ee20000000a00 */
[----:B------:R-:W-:Y:S01]  /*0570*/  IMAD.X R13, RZ, RZ, R9, P4 ;  /* 0x000000ffff0d7224 */ /* 0x000fe200020e0609 */
[----:B------:R-:W-:-:S03]  /*0580*/  IADD3.X R9, RZ, R11, RZ, P3, !PT ;  /* 0x0000000bff097210 */ /* 0x000fc60001ffe4ff */
[--C-:B------:R-:W-:Y:S02]  /*0590*/  IMAD.X R15, R13, 0x1, R0.reuse, P2 ;  /* 0x000000010d0f7824 */ /* 0x100fe400010e0600 */
[C---:B------:R-:W-:Y:S02]  /*05a0*/  IMAD.X R13, R22.reuse, 0x1, R13, P1 ;  /* 0x00000001160d7824 */ /* 0x040fe400008e060d */
[----:B------:R-:W-:Y:S02]  /*05b0*/  IMAD.X R11, R9, 0x1, R0, P0 ;  /* 0x00000001090b7824 */ /* 0x000fe400000e0600 */
[----:B------:R-:W-:Y:S02]  /*05c0*/  IMAD.X R9, R22, 0x1, R9, P5 ;  /* 0x0000000116097824 */ /* 0x000fe400028e0609 */
[----:B------:R-:W-:-:S04]  /*05d0*/  IMAD.WIDE R12, R23, 0x4, R12 ;  /* 0x00000004170c7825 */ /* 0x000fc800078e020c */
[C---:B------:R-:W-:Y:S02]  /*05e0*/  IMAD.WIDE R20, R23.reuse, 0x4, R20 ;  /* 0x0000000417147825 */ /* 0x040fe400078e0214 */
[----:B------:R-:W2:Y:S02]  /*05f0*/  LDG.E.EL R12, desc[UR4][R12.64] ;  /* 0x000000040c0c7981 */ /* 0x000ea4000c2e1900 */
[C---:B------:R-:W-:Y:S02]  /*0600*/  IMAD.WIDE R14, R23.reuse, 0x4, R14 ;  /* 0x00000004170e7825 */ /* 0x040fe400078e020e */
[----:B------:R-:W4:Y:S02]  /*0610*/  LDG.E.EL R20, desc[UR4][R20.64] ;  /* 0x0000000414147981 */ /* 0x000f24000c2e1900 */
[C---:B------:R-:W-:Y:S02]  /*0620*/  IMAD.WIDE R10, R23.reuse, 0x4, R10 ;  /* 0x00000004170a7825 */ /* 0x040fe400078e020a */
[----:B------:R-:W5:Y:S02]  /*0630*/  LDG.E.EL R14, desc[UR4][R14.64] ;  /* 0x000000040e0e7981 */ /* 0x000f64000c2e1900 */
[----:B------:R-:W-:-:S02]  /*0640*/  IMAD.WIDE R8, R23, 0x4, R8 ;  /* 0x0000000417087825 */ /* 0x000fc400078e0208 */
[----:B------:R-:W4:Y:S02]  /*0650*/  LDG.E.EL R11, desc[UR4][R10.64] ;  /* 0x000000040a0b7981 */ /* 0x000f24000c2e1900 */
[----:B-1----:R-:W-:Y:S02]  /*0660*/  IMAD.WIDE R18, R6, 0x4, R18 ;  /* 0x0000000406127825 */ /* 0x002fe400078e0212 */
[----:B------:R-:W4:Y:S04]  /*0670*/  LDG.E.EL R9, desc[UR4][R8.64] ;  /* 0x0000000408097981 */ /* 0x000f28000c2e1900 */
[----:B------:R-:W4:Y:S01]  /*0680*/  LDG.E.EL.64 R18, desc[UR4][R18.64] ;  /* 0x0000000412127981 */ /* 0x000f22000c2e1b00 */
[----:B---3--:R-:W-:Y:S02]  /*0690*/  IMAD.WIDE R22, R5, 0x4, R16 ;  /* 0x0000000405167825 */ /* 0x008fe400078e0210 */
[----:B------:R-:W1:Y:S04]  /*06a0*/  LDC.64 R16, c[0x0][0x210] ;  /* 0x00008400ff107b82 */ /* 0x000e680000000a00 */
[----:B------:R-:W3:Y:S01]  /*06b0*/  LDG.E.EL R22, desc[UR4][R22.64] ;  /* 0x0000000416167981 */ /* 0x000ee2000c2e1900 */
[----:B-1----:R-:W-:-:S04]  /*06c0*/  IMAD.WIDE R16, R4, 0x4, R16 ;  /* 0x0000000404107825 */ /* 0x002fc800078e0210 */
[----:B--2---:R-:W-:Y:S01]  /*06d0*/  FADD R0, -R3, R12 ;  /* 0x0000000c03007221 */ /* 0x004fe20000000100 */
[----:B-----5:R-:W-:Y:S01]  /*06e0*/  FADD R5, -R7, R14 ;  /* 0x0000000e07057221 */ /* 0x020fe20000000100 */
[----:B----4-:R-:W-:Y:S01]  /*06f0*/  FADD R6, -R2, R11 ;  /* 0x0000000b02067221 */ /* 0x010fe20000000100 */
[----:B------:R-:W-:Y:S01]  /*0700*/  FADD R15, -R20, R9 ;  /* 0x00000009140f7221 */ /* 0x000fe20000000100 */
[C---:B------:R-:W-:Y:S01]  /*0710*/  FFMA R0, R18.reuse, R0, R3 ;  /* 0x0000000012007223 */ /* 0x040fe20000000003 */
[----:B------:R-:W-:Y:S01]  /*0720*/  FFMA R5, R18, R5, R7 ;  /* 0x0000000512057223 */ /* 0x000fe20000000007 */
[C---:B------:R-:W-:Y:S01]  /*0730*/  FFMA R3, R19.reuse, R6, R2 ;  /* 0x0000000613037223 */ /* 0x040fe20000000002 */
[----:B------:R-:W-:Y:S02]  /*0740*/  FFMA R20, R19, R15, R20 ;  /* 0x0000000f13147223 */ /* 0x000fe40000000014 */
[----:B------:R-:W-:Y:S02]  /*0750*/  FADD R0, -R5, R0 ;  /* 0x0000000005007221 */ /* 0x000fe40000000100 */
[----:B------:R-:W-:-:S02]  /*0760*/  FADD R20, -R3, R20 ;  /* 0x0000001403147221 */ /* 0x000fc40000000100 */
[C---:B---3--:R-:W-:Y:S02]  /*0770*/  FFMA R2, R22.reuse, R0, R5 ;  /* 0x0000000016027223 */ /* 0x048fe40000000005 */
[----:B------:R-:W-:-:S05]  /*0780*/  FFMA R3, R22, R20, R3 ;  /* 0x0000001416037223 */ /* 0x000fca0000000003 */
[----:B------:R-:W-:Y:S01]  /*0790*/  STG.E.64 desc[UR4][R16.64], R2 ;  /* 0x0000000210007986 */ /* 0x000fe2000c101b04 */
[----:B------:R-:W-:Y:S05]  /*07a0*/  EXIT ;  /* 0x000000000000794d */ /* 0x000fea0003800000 */
.L_x_0:
[----:B------:R-:W-:-:S00]  /*07b0*/  BRA `(.L_x_0) ;  /* 0xfffffffc00fc7947 */ /* 0x000fc0000383ffff */
[----:B------:R-:W-:-:S00]  /*07c0*/  NOP ;  /* 0x0000000000007918 */ /* 0x000fc00000000000 */
        /* <DEDUP_REMOVED lines=11> */
.L_x_1:


//--------------------- .nv.constant0.triton_poi_fused__unsafe_index_add_mul_sub_21 --------------------------
	.section	.nv.constant0.triton_poi_fused__unsafe_index_add_mul_sub_21,"a",@progbits
	.sectionflags	@""
	.align	4
.nv.constant0.triton_poi_fused__unsafe_index_add_mul_sub_21:
	.zero		596
